//
// Generated by NVIDIA NVVM Compiler
//
// Compiler Build ID: CL-36424714
// Cuda compilation tools, release 13.0, V13.0.88
// Based on NVVM 20.0.0
//

.version 9.0
.target sm_100
.address_size 64

	// .globl	_Z6setValPff

.visible .entry _Z6setValPff(
	.param .u64 .ptr .align 1 _Z6setValPff_param_0,
	.param .f32 _Z6setValPff_param_1
)
{
	.reg .b32 	%r<5>;
	.reg .b32 	%f<2>;
	.reg .b64 	%rd<5>;

	ld.param.u64 	%rd1, [_Z6setValPff_param_0];
	ld.param.f32 	%f1, [_Z6setValPff_param_1];
	cvta.to.global.u64 	%rd2, %rd1;
	mov.u32 	%r1, %tid.x;
	mov.u32 	%r2, %ctaid.x;
	mov.u32 	%r3, %ntid.x;
	mad.lo.s32 	%r4, %r2, %r3, %r1;
	mul.wide.s32 	%rd3, %r4, 4;
	add.s64 	%rd4, %rd2, %rd3;
	st.global.f32 	[%rd4], %f1;
	ret;

}


// ===== COMPILED SASS (sm_100) =====

	.target	sm_100

	.elftype	@"ET_EXEC"


//--------------------- .note.nv.tkinfo           --------------------------
	.section	.note.nv.tkinfo,"",@"SHT_NOTE"
	.sectionflags	@"SHF_NOTE_NV_TKINFO"
	.tkinfo
        /*0018*/ 	.word	0x00000002
        /*0030*/ 	.string	""
        /*0030*/ 	.string	"ptxas"
        /*0030*/ 	.string	"Cuda compilation tools, release 13.0, V13.0.88"
        /*0030*/ 	.string	"Build cuda_13.0.r13.0/compiler.36424714_0"
        /*0030*/ 	.string	"-arch sm_100 -m 64 "



//--------------------- .note.nv.cuinfo           --------------------------
	.section	.note.nv.cuinfo,"",@"SHT_NOTE"
	.sectionflags	@"SHF_NOTE_NV_CUINFO"
        /*0018*/ 	.short	0x0002
        /*001a*/ 	.short	0x0064
        /*001c*/ 	.short	0x0082
	.zero		2


//--------------------- .nv.info                  --------------------------
	.section	.nv.info,"",@"SHT_CUDA_INFO"
	.align	4


	//----- nvinfo : EIATTR_REGCOUNT
	.align		4
        /*0000*/ 	.byte	0x04, 0x2f
        /*0002*/ 	.short	(.L_1 - .L_0)
	.align		4
.L_0:
        /*0004*/ 	.word	index@(_Z6setValPff)
        /*0008*/ 	.word	0x0000000a


	//----- nvinfo : EIATTR_FRAME_SIZE
	.align		4
.L_1:
        /*000c*/ 	.byte	0x04, 0x11
        /*000e*/ 	.short	(.L_3 - .L_2)
	.align		4
.L_2:
        /*0010*/ 	.word	index@(_Z6setValPff)
        /*0014*/ 	.word	0x00000000


	//----- nvinfo : EIATTR_MIN_STACK_SIZE
	.align		4
.L_3:
        /*0018*/ 	.byte	0x04, 0x12
        /*001a*/ 	.short	(.L_5 - .L_4)
	.align		4
.L_4:
        /*001c*/ 	.word	index@(_Z6setValPff)
        /*0020*/ 	.word	0x00000000
.L_5:


//--------------------- .nv.compat                --------------------------
	.section	.nv.compat,"",@"SHT_CUDA_COMPAT_INFO"
	.align	4
        /*0000*/ 	.byte	0x02, 0x09, 0x00, 0x00, 0x02, 0x02, 0x01, 0x00, 0x02, 0x05, 0x05, 0x00, 0x03, 0x07, 0x01, 0x01
        /*0010*/ 	.byte	0x02, 0x03, 0x00, 0x00, 0x02, 0x06, 0x01, 0x00, 0x04, 0x0b, 0x08, 0x00, 0x09, 0x00, 0x00, 0x00
        /*0020*/ 	.byte	0x00, 0x00, 0x00, 0x00


//--------------------- .nv.info._Z6setValPff     --------------------------
	.section	.nv.info._Z6setValPff,"",@"SHT_CUDA_INFO"
	.sectionflags	@""
	.align	4


	//----- nvinfo : EIATTR_CUDA_API_VERSION
	.align		4
        /*0000*/ 	.byte	0x04, 0x37
        /*0002*/ 	.short	(.L_7 - .L_6)
.L_6:
        /*0004*/ 	.word	0x00000082


	//----- nvinfo : EIATTR_KPARAM_INFO
	.align		4
.L_7:
        /*0008*/ 	.byte	0x04, 0x17
        /*000a*/ 	.short	(.L_9 - .L_8)
.L_8:
        /*000c*/ 	.word	0x00000000
        /*0010*/ 	.short	0x0001
        /*0012*/ 	.short	0x0008
        /*0014*/ 	.byte	0x00, 0xf0, 0x11, 0x00


	//----- nvinfo : EIATTR_KPARAM_INFO
	.align		4
.L_9:
        /*0018*/ 	.byte	0x04, 0x17
        /*001a*/ 	.short	(.L_11 - .L_10)
.L_10:
        /*001c*/ 	.word	0x00000000
        /*0020*/ 	.short	0x0000
        /*0022*/ 	.short	0x0000
        /*0024*/ 	.byte	0x00, 0xf5, 0x21, 0x00


	//----- nvinfo : EIATTR_SPARSE_MMA_MASK
	.align		4
.L_11:
        /*0028*/ 	.byte	0x03, 0x50
        /*002a*/ 	.short	0x0000


	//----- nvinfo : EIATTR_MAXREG_COUNT
	.align		4
        /*002c*/ 	.byte	0x03, 0x1b
        /*002e*/ 	.short	0x00ff


	//----- nvinfo : EIATTR_MERCURY_ISA_VERSION
	.align		4
        /*0030*/ 	.byte	0x03, 0x5f
        /*0032*/ 	.short	0x0101


	//----- nvinfo : EIATTR_VRC_CTA_INIT_COUNT
	.align		4
        /*0034*/ 	.byte	0x02, 0x4a
	.zero		1
	.zero		1


	//----- nvinfo : EIATTR_EXIT_INSTR_OFFSETS
	.align		4
        /*0038*/ 	.byte	0x04, 0x1c
        /*003a*/ 	.short	(.L_13 - .L_12)


	//   ....[0]....
.L_12:
        /*003c*/ 	.word	0x000000a0


	//----- nvinfo : EIATTR_CBANK_PARAM_SIZE
	.align		4
.L_13:
        /*0040*/ 	.byte	0x03, 0x19
        /*0042*/ 	.short	0x000c


	//----- nvinfo : EIATTR_PARAM_CBANK
	.align		4
        /*0044*/ 	.byte	0x04, 0x0a
        /*0046*/ 	.short	(.L_15 - .L_14)
	.align		4
.L_14:
        /*0048*/ 	.word	index@(.nv.constant0._Z6setValPff)
        /*004c*/ 	.short	0x0380
        /*004e*/ 	.short	0x000c


	//----- nvinfo : EIATTR_SW_WAR
	.align		4
.L_15:
        /*0050*/ 	.byte	0x04, 0x36
        /*0052*/ 	.short	(.L_17 - .L_16)
.L_16:
        /*0054*/ 	.word	0x00000008
.L_17:


//--------------------- .nv.callgraph             --------------------------
	.section	.nv.callgraph,"",@"SHT_CUDA_CALLGRAPH"
	.align	4
	.sectionentsize	8
	.align		4
        /*0000*/ 	.word	0x00000000
	.align		4
        /*0004*/ 	.word	0xffffffff
	.align		4
        /*0008*/ 	.word	0x00000000
	.align		4
        /*000c*/ 	.word	0xfffffffe
	.align		4
        /*0010*/ 	.word	0x00000000
	.align		4
        /*0014*/ 	.word	0xfffffffd
	.align		4
        /*0018*/ 	.word	0x00000000
	.align		4
        /*001c*/ 	.word	0xfffffffc


//--------------------- .text._Z6setValPff        --------------------------
	.section	.text._Z6setValPff,"ax",@progbits
	.align	128
        .global         _Z6setValPff
        .type           _Z6setValPff,@function
        .size           _Z6setValPff,(.L_x_1 - _Z6setValPff)
        .other          _Z6setValPff,@"STO_CUDA_ENTRY STV_DEFAULT"
_Z6setValPff:
.text._Z6setValPff:
[----:B------:R-:W-:Y:S01]  /*0000*/  LDC R1, c[0x0][0x37c] ;  /* 0x0000df00ff017b82 */ /* 0x000fe20000000800 */
[----:B------:R-:W0:Y:S07]  /*0010*/  S2R R5, SR_TID.X ;  /* 0x0000000000057919 */ /* 0x000e2e0000002100 */
[----:B------:R-:W0:Y:S01]  /*0020*/  S2UR UR6, SR_CTAID.X ;  /* 0x00000000000679c3 */ /* 0x000e220000002500 */
[----:B------:R-:W1:Y:S07]  /*0030*/  LDCU.64 UR4, c[0x0][0x358] ;  /* 0x00006b00ff0477ac */ /* 0x000e6e0008000a00 */
[----:B------:R-:W0:Y:S08]  /*0040*/  LDC R0, c[0x0][0x360] ;  /* 0x0000d800ff007b82 */ /* 0x000e300000000800 */
[----:B------:R-:W2:Y:S08]  /*0050*/  LDC.64 R2, c[0x0][0x380] ;  /* 0x0000e000ff027b82 */ /* 0x000eb00000000a00 */
[----:B------:R-:W1:Y:S01]  /*0060*/  LDC R7, c[0x0][0x388] ;  /* 0x0000e200ff077b82 */ /* 0x000e620000000800 */
[----:B0-----:R-:W-:-:S04]  /*0070*/  IMAD R5, R0, UR6, R5 ;  /* 0x0000000600057c24 */ /* 0x001fc8000f8e0205 */
[----:B--2---:R-:W-:-:S05]  /*0080*/  IMAD.WIDE R2, R5, 0x4, R2 ;  /* 0x0000000405027825 */ /* 0x004fca00078e0202 */
[----:B-1----:R-:W-:Y:S01]  /*0090*/  STG.E desc[UR4][R2.64], R7 ;  /* 0x0000000702007986 */ /* 0x002fe2000c101904 */
[----:B------:R-:W-:Y:S05]  /*00a0*/  EXIT ;  /* 0x000000000000794d */ /* 0x000fea0003800000 */
.L_x_0:
[----:B------:R-:W-:-:S00]  /*00b0*/  BRA `(.L_x_0) ;  /* 0xfffffffc00fc7947 */ /* 0x000fc0000383ffff */
[----:B------:R-:W-:-:S00]  /*00c0*/  NOP ;  /* 0x0000000000007918 */ /* 0x000fc00000000000 */
        /* <DEDUP_REMOVED lines=11> */
.L_x_1:


//--------------------- .nv.shared.reserved.0     --------------------------
	.section	.nv.shared.reserved.0,"aw",@nobits
	.weak		__nv_reservedSMEM_offset_0_alias
	.size		__nv_reservedSMEM_offset_0_alias, 0, 64
	.other		__nv_reservedSMEM_offset_0_alias,@"STO_CUDA_RESERVED_SHARED STV_DEFAULT"
__nv_reservedSMEM_offset_0_alias:
	.zero		0
	.zero		64


//--------------------- .nv.constant0._Z6setValPff --------------------------
	.section	.nv.constant0._Z6setValPff,"a",@progbits
	.sectionflags	@""
	.align	4
.nv.constant0._Z6setValPff:
	.zero		908


//--------------------- SYMBOLS --------------------------

	.type		.nv.reservedSmem.offset0,@object
	.size		.nv.reservedSmem.offset0,0x4
